//
// Generated by NVIDIA NVVM Compiler
//
// Compiler Build ID: CL-36424714
// Cuda compilation tools, release 13.0, V13.0.88
// Based on NVVM 20.0.0
//

.version 9.0
.target sm_100
.address_size 64

	// .globl	_Z12stencilNaivePKfPfi
// _ZZ13stencilSharedPKfPfiE5sdata has been demoted

.visible .entry _Z12stencilNaivePKfPfi(
	.param .u64 .ptr .align 1 _Z12stencilNaivePKfPfi_param_0,
	.param .u64 .ptr .align 1 _Z12stencilNaivePKfPfi_param_1,
	.param .u32 _Z12stencilNaivePKfPfi_param_2
)
{
	.reg .pred 	%p<21>;
	.reg .b32 	%r<12>;
	.reg .b32 	%f<30>;
	.reg .b64 	%rd<21>;

	ld.param.u64 	%rd3, [_Z12stencilNaivePKfPfi_param_0];
	ld.param.u64 	%rd2, [_Z12stencilNaivePKfPfi_param_1];
	ld.param.u32 	%r7, [_Z12stencilNaivePKfPfi_param_2];
	cvta.to.global.u64 	%rd1, %rd3;
	mov.u32 	%r8, %ctaid.x;
	mov.u32 	%r9, %ntid.x;
	mov.u32 	%r10, %tid.x;
	mad.lo.s32 	%r1, %r8, %r9, %r10;
	setp.ge.s32 	%p1, %r1, %r7;
	@%p1 bra 	$L__BB0_16;
	add.s32 	%r2, %r1, -3;
	setp.lt.s32 	%p2, %r1, 3;
	setp.ge.s32 	%p3, %r2, %r7;
	mov.f32 	%f24, 0f00000000;
	or.pred  	%p4, %p2, %p3;
	@%p4 bra 	$L__BB0_3;
	mul.wide.u32 	%rd4, %r2, 4;
	add.s64 	%rd5, %rd1, %rd4;
	ld.global.f32 	%f16, [%rd5];
	add.f32 	%f24, %f16, 0f00000000;
$L__BB0_3:
	add.s32 	%r3, %r1, -2;
	setp.lt.s32 	%p5, %r1, 2;
	setp.ge.s32 	%p6, %r3, %r7;
	or.pred  	%p7, %p5, %p6;
	@%p7 bra 	$L__BB0_5;
	mul.wide.u32 	%rd6, %r3, 4;
	add.s64 	%rd7, %rd1, %rd6;
	ld.global.f32 	%f17, [%rd7];
	add.f32 	%f24, %f24, %f17;
$L__BB0_5:
	setp.lt.s32 	%p8, %r1, 1;
	setp.gt.s32 	%p9, %r1, %r7;
	or.pred  	%p10, %p8, %p9;
	@%p10 bra 	$L__BB0_7;
	add.s32 	%r11, %r1, -1;
	mul.wide.u32 	%rd8, %r11, 4;
	add.s64 	%rd9, %rd1, %rd8;
	ld.global.f32 	%f18, [%rd9];
	add.f32 	%f24, %f24, %f18;
$L__BB0_7:
	setp.lt.s32 	%p11, %r1, 0;
	@%p11 bra 	$L__BB0_9;
	mul.wide.u32 	%rd10, %r1, 4;
	add.s64 	%rd11, %rd1, %rd10;
	ld.global.f32 	%f19, [%rd11];
	add.f32 	%f24, %f24, %f19;
$L__BB0_9:
	add.s32 	%r4, %r1, 1;
	setp.lt.s32 	%p12, %r1, -1;
	setp.ge.s32 	%p13, %r4, %r7;
	or.pred  	%p14, %p12, %p13;
	@%p14 bra 	$L__BB0_11;
	mul.wide.u32 	%rd12, %r4, 4;
	add.s64 	%rd13, %rd1, %rd12;
	ld.global.f32 	%f20, [%rd13];
	add.f32 	%f24, %f24, %f20;
$L__BB0_11:
	add.s32 	%r5, %r1, 2;
	setp.lt.s32 	%p15, %r1, -2;
	setp.ge.s32 	%p16, %r5, %r7;
	or.pred  	%p17, %p15, %p16;
	@%p17 bra 	$L__BB0_13;
	mul.wide.u32 	%rd14, %r5, 4;
	add.s64 	%rd15, %rd1, %rd14;
	ld.global.f32 	%f21, [%rd15];
	add.f32 	%f24, %f24, %f21;
$L__BB0_13:
	add.s32 	%r6, %r1, 3;
	setp.lt.s32 	%p18, %r1, -3;
	setp.ge.s32 	%p19, %r6, %r7;
	or.pred  	%p20, %p18, %p19;
	@%p20 bra 	$L__BB0_15;
	mul.wide.u32 	%rd16, %r6, 4;
	add.s64 	%rd17, %rd1, %rd16;
	ld.global.f32 	%f22, [%rd17];
	add.f32 	%f24, %f24, %f22;
$L__BB0_15:
	cvta.to.global.u64 	%rd18, %rd2;
	mul.wide.s32 	%rd19, %r1, 4;
	add.s64 	%rd20, %rd18, %rd19;
	st.global.f32 	[%rd20], %f24;
$L__BB0_16:
	ret;

}
	// .globl	_Z13stencilSharedPKfPfi
.visible .entry _Z13stencilSharedPKfPfi(
	.param .u64 .ptr .align 1 _Z13stencilSharedPKfPfi_param_0,
	.param .u64 .ptr .align 1 _Z13stencilSharedPKfPfi_param_1,
	.param .u32 _Z13stencilSharedPKfPfi_param_2
)
{
	.reg .pred 	%p<6>;
	.reg .b32 	%r<11>;
	.reg .b32 	%f<24>;
	.reg .b64 	%rd<11>;
	// demoted variable
	.shared .align 4 .b8 _ZZ13stencilSharedPKfPfiE5sdata[1048];
	ld.param.u64 	%rd4, [_Z13stencilSharedPKfPfi_param_0];
	ld.param.u64 	%rd3, [_Z13stencilSharedPKfPfi_param_1];
	ld.param.u32 	%r4, [_Z13stencilSharedPKfPfi_param_2];
	cvta.to.global.u64 	%rd1, %rd4;
	mov.u32 	%r5, %ctaid.x;
	mov.u32 	%r6, %ntid.x;
	mov.u32 	%r1, %tid.x;
	mad.lo.s32 	%r2, %r5, %r6, %r1;
	setp.ge.s32 	%p1, %r2, %r4;
	mul.wide.s32 	%rd5, %r2, 4;
	add.s64 	%rd2, %rd1, %rd5;
	shl.b32 	%r7, %r1, 2;
	mov.u32 	%r8, _ZZ13stencilSharedPKfPfiE5sdata;
	add.s32 	%r3, %r8, %r7;
	@%p1 bra 	$L__BB1_2;
	ld.global.f32 	%f5, [%rd2];
	st.shared.f32 	[%r3+12], %f5;
$L__BB1_2:
	setp.gt.u32 	%p2, %r1, 2;
	@%p2 bra 	$L__BB1_8;
	setp.lt.s32 	%p3, %r2, 3;
	mov.f32 	%f22, 0f00000000;
	@%p3 bra 	$L__BB1_5;
	add.s32 	%r9, %r2, -3;
	mul.wide.u32 	%rd6, %r9, 4;
	add.s64 	%rd7, %rd1, %rd6;
	ld.global.f32 	%f22, [%rd7];
$L__BB1_5:
	st.shared.f32 	[%r3], %f22;
	add.s32 	%r10, %r2, 256;
	setp.ge.s32 	%p4, %r10, %r4;
	mov.f32 	%f23, 0f00000000;
	@%p4 bra 	$L__BB1_7;
	ld.global.f32 	%f23, [%rd2+1024];
$L__BB1_7:
	st.shared.f32 	[%r3+1036], %f23;
$L__BB1_8:
	setp.ge.s32 	%p5, %r2, %r4;
	bar.sync 	0;
	@%p5 bra 	$L__BB1_10;
	ld.shared.f32 	%f8, [%r3];
	add.f32 	%f9, %f8, 0f00000000;
	ld.shared.f32 	%f10, [%r3+4];
	add.f32 	%f11, %f9, %f10;
	ld.shared.f32 	%f12, [%r3+8];
	add.f32 	%f13, %f11, %f12;
	ld.shared.f32 	%f14, [%r3+12];
	add.f32 	%f15, %f13, %f14;
	ld.shared.f32 	%f16, [%r3+16];
	add.f32 	%f17, %f15, %f16;
	ld.shared.f32 	%f18, [%r3+20];
	add.f32 	%f19, %f17, %f18;
	ld.shared.f32 	%f20, [%r3+24];
	add.f32 	%f21, %f19, %f20;
	cvta.to.global.u64 	%rd8, %rd3;
	add.s64 	%rd10, %rd8, %rd5;
	st.global.f32 	[%rd10], %f21;
$L__BB1_10:
	ret;

}


// ===== COMPILED SASS (sm_100) =====

	.target	sm_100

	.elftype	@"ET_EXEC"


//--------------------- .note.nv.tkinfo           --------------------------
	.section	.note.nv.tkinfo,"",@"SHT_NOTE"
	.sectionflags	@"SHF_NOTE_NV_TKINFO"
	.tkinfo
        /*0018*/ 	.word	0x00000002
        /*0030*/ 	.string	""
        /*0030*/ 	.string	"ptxas"
        /*0030*/ 	.string	"Cuda compilation tools, release 13.0, V13.0.88"
        /*0030*/ 	.string	"Build cuda_13.0.r13.0/compiler.36424714_0"
        /*0030*/ 	.string	"-arch sm_100 -m 64 "



//--------------------- .note.nv.cuinfo           --------------------------
	.section	.note.nv.cuinfo,"",@"SHT_NOTE"
	.sectionflags	@"SHF_NOTE_NV_CUINFO"
        /*0018*/ 	.short	0x0002
        /*001a*/ 	.short	0x0064
        /*001c*/ 	.short	0x0082
	.zero		2


//--------------------- .nv.info                  --------------------------
	.section	.nv.info,"",@"SHT_CUDA_INFO"
	.align	4


	//----- nvinfo : EIATTR_REGCOUNT
	.align		4
        /*0000*/ 	.byte	0x04, 0x2f
        /*0002*/ 	.short	(.L_1 - .L_0)
	.align		4
.L_0:
        /*0004*/ 	.word	index@(_Z12stencilNaivePKfPfi)
        /*0008*/ 	.word	0x0000001e


	//----- nvinfo : EIATTR_FRAME_SIZE
	.align		4
.L_1:
        /*000c*/ 	.byte	0x04, 0x11
        /*000e*/ 	.short	(.L_3 - .L_2)
	.align		4
.L_2:
        /*0010*/ 	.word	index@(_Z12stencilNaivePKfPfi)
        /*0014*/ 	.word	0x00000000


	//----- nvinfo : EIATTR_REGCOUNT
	.align		4
.L_3:
        /*0018*/ 	.byte	0x04, 0x2f
        /*001a*/ 	.short	(.L_5 - .L_4)
	.align		4
.L_4:
        /*001c*/ 	.word	index@(_Z13stencilSharedPKfPfi)
        /*0020*/ 	.word	0x00000014


	//----- nvinfo : EIATTR_FRAME_SIZE
	.align		4
.L_5:
        /*0024*/ 	.byte	0x04, 0x11
        /*0026*/ 	.short	(.L_7 - .L_6)
	.align		4
.L_6:
        /*0028*/ 	.word	index@(_Z13stencilSharedPKfPfi)
        /*002c*/ 	.word	0x00000000


	//----- nvinfo : EIATTR_MIN_STACK_SIZE
	.align		4
.L_7:
        /*0030*/ 	.byte	0x04, 0x12
        /*0032*/ 	.short	(.L_9 - .L_8)
	.align		4
.L_8:
        /*0034*/ 	.word	index@(_Z13stencilSharedPKfPfi)
        /*0038*/ 	.word	0x00000000


	//----- nvinfo : EIATTR_MIN_STACK_SIZE
	.align		4
.L_9:
        /*003c*/ 	.byte	0x04, 0x12
        /*003e*/ 	.short	(.L_11 - .L_10)
	.align		4
.L_10:
        /*0040*/ 	.word	index@(_Z12stencilNaivePKfPfi)
        /*0044*/ 	.word	0x00000000
.L_11:


//--------------------- .nv.compat                --------------------------
	.section	.nv.compat,"",@"SHT_CUDA_COMPAT_INFO"
	.align	4
        /*0000*/ 	.byte	0x02, 0x09, 0x00, 0x00, 0x02, 0x02, 0x01, 0x00, 0x02, 0x05, 0x05, 0x00, 0x03, 0x07, 0x01, 0x01
        /*0010*/ 	.byte	0x02, 0x03, 0x00, 0x00, 0x02, 0x06, 0x01, 0x00, 0x04, 0x0b, 0x08, 0x00, 0x09, 0x00, 0x00, 0x00
        /*0020*/ 	.byte	0x00, 0x00, 0x00, 0x00


//--------------------- .nv.info._Z13stencilSharedPKfPfi --------------------------
	.section	.nv.info._Z13stencilSharedPKfPfi,"",@"SHT_CUDA_INFO"
	.sectionflags	@""
	.align	4


	//----- nvinfo : EIATTR_CUDA_API_VERSION
	.align		4
        /*0000*/ 	.byte	0x04, 0x37
        /*0002*/ 	.short	(.L_13 - .L_12)
.L_12:
        /*0004*/ 	.word	0x00000082


	//----- nvinfo : EIATTR_KPARAM_INFO
	.align		4
.L_13:
        /*0008*/ 	.byte	0x04, 0x17
        /*000a*/ 	.short	(.L_15 - .L_14)
.L_14:
        /*000c*/ 	.word	0x00000000
        /*0010*/ 	.short	0x0002
        /*0012*/ 	.short	0x0010
        /*0014*/ 	.byte	0x00, 0xf0, 0x11, 0x00


	//----- nvinfo : EIATTR_KPARAM_INFO
	.align		4
.L_15:
        /*0018*/ 	.byte	0x04, 0x17
        /*001a*/ 	.short	(.L_17 - .L_16)
.L_16:
        /*001c*/ 	.word	0x00000000
        /*0020*/ 	.short	0x0001
        /*0022*/ 	.short	0x0008
        /*0024*/ 	.byte	0x00, 0xf5, 0x21, 0x00


	//----- nvinfo : EIATTR_KPARAM_INFO
	.align		4
.L_17:
        /*0028*/ 	.byte	0x04, 0x17
        /*002a*/ 	.short	(.L_19 - .L_18)
.L_18:
        /*002c*/ 	.word	0x00000000
        /*0030*/ 	.short	0x0000
        /*0032*/ 	.short	0x0000
        /*0034*/ 	.byte	0x00, 0xf5, 0x21, 0x00


	//----- nvinfo : EIATTR_SPARSE_MMA_MASK
	.align		4
.L_19:
        /*0038*/ 	.byte	0x03, 0x50
        /*003a*/ 	.short	0x0000


	//----- nvinfo : EIATTR_MAXREG_COUNT
	.align		4
        /*003c*/ 	.byte	0x03, 0x1b
        /*003e*/ 	.short	0x00ff


	//----- nvinfo : EIATTR_NUM_BARRIERS
	.align		4
        /*0040*/ 	.byte	0x02, 0x4c
        /*0042*/ 	.byte	0x01
	.zero		1


	//----- nvinfo : EIATTR_MERCURY_ISA_VERSION
	.align		4
        /*0044*/ 	.byte	0x03, 0x5f
        /*0046*/ 	.short	0x0101


	//----- nvinfo : EIATTR_VRC_CTA_INIT_COUNT
	.align		4
        /*0048*/ 	.byte	0x02, 0x4a
	.zero		1
	.zero		1


	//----- nvinfo : EIATTR_EXIT_INSTR_OFFSETS
	.align		4
        /*004c*/ 	.byte	0x04, 0x1c
        /*004e*/ 	.short	(.L_21 - .L_20)


	//   ....[0]....
.L_20:
        /*0050*/ 	.word	0x00000200


	//   ....[1]....
        /*0054*/ 	.word	0x00000320


	//----- nvinfo : EIATTR_CRS_STACK_SIZE
	.align		4
.L_21:
        /*0058*/ 	.byte	0x04, 0x1e
        /*005a*/ 	.short	(.L_23 - .L_22)
.L_22:
        /*005c*/ 	.word	0x00000000


	//----- nvinfo : EIATTR_CBANK_PARAM_SIZE
	.align		4
.L_23:
        /*0060*/ 	.byte	0x03, 0x19
        /*0062*/ 	.short	0x0014


	//----- nvinfo : EIATTR_PARAM_CBANK
	.align		4
        /*0064*/ 	.byte	0x04, 0x0a
        /*0066*/ 	.short	(.L_25 - .L_24)
	.align		4
.L_24:
        /*0068*/ 	.word	index@(.nv.constant0._Z13stencilSharedPKfPfi)
        /*006c*/ 	.short	0x0380
        /*006e*/ 	.short	0x0014


	//----- nvinfo : EIATTR_SW_WAR
	.align		4
.L_25:
        /*0070*/ 	.byte	0x04, 0x36
        /*0072*/ 	.short	(.L_27 - .L_26)
.L_26:
        /*0074*/ 	.word	0x00000008
.L_27:


//--------------------- .nv.info._Z12stencilNaivePKfPfi --------------------------
	.section	.nv.info._Z12stencilNaivePKfPfi,"",@"SHT_CUDA_INFO"
	.sectionflags	@""
	.align	4


	//----- nvinfo : EIATTR_CUDA_API_VERSION
	.align		4
        /*0000*/ 	.byte	0x04, 0x37
        /*0002*/ 	.short	(.L_29 - .L_28)
.L_28:
        /*0004*/ 	.word	0x00000082


	//----- nvinfo : EIATTR_KPARAM_INFO
	.align		4
.L_29:
        /*0008*/ 	.byte	0x04, 0x17
        /*000a*/ 	.short	(.L_31 - .L_30)
.L_30:
        /*000c*/ 	.word	0x00000000
        /*0010*/ 	.short	0x0002
        /*0012*/ 	.short	0x0010
        /*0014*/ 	.byte	0x00, 0xf0, 0x11, 0x00


	//----- nvinfo : EIATTR_KPARAM_INFO
	.align		4
.L_31:
        /*0018*/ 	.byte	0x04, 0x17
        /*001a*/ 	.short	(.L_33 - .L_32)
.L_32:
        /*001c*/ 	.word	0x00000000
        /*0020*/ 	.short	0x0001
        /*0022*/ 	.short	0x0008
        /*0024*/ 	.byte	0x00, 0xf5, 0x21, 0x00


	//----- nvinfo : EIATTR_KPARAM_INFO
	.align		4
.L_33:
        /*0028*/ 	.byte	0x04, 0x17
        /*002a*/ 	.short	(.L_35 - .L_34)
.L_34:
        /*002c*/ 	.word	0x00000000
        /*0030*/ 	.short	0x0000
        /*0032*/ 	.short	0x0000
        /*0034*/ 	.byte	0x00, 0xf5, 0x21, 0x00


	//----- nvinfo : EIATTR_SPARSE_MMA_MASK
	.align		4
.L_35:
        /*0038*/ 	.byte	0x03, 0x50
        /*003a*/ 	.short	0x0000


	//----- nvinfo : EIATTR_MAXREG_COUNT
	.align		4
        /*003c*/ 	.byte	0x03, 0x1b
        /*003e*/ 	.short	0x00ff


	//----- nvinfo : EIATTR_MERCURY_ISA_VERSION
	.align		4
        /*0040*/ 	.byte	0x03, 0x5f
        /*0042*/ 	.short	0x0101


	//----- nvinfo : EIATTR_VRC_CTA_INIT_COUNT
	.align		4
        /*0044*/ 	.byte	0x02, 0x4a
	.zero		1
	.zero		1


	//----- nvinfo : EIATTR_EXIT_INSTR_OFFSETS
	.align		4
        /*0048*/ 	.byte	0x04, 0x1c
        /*004a*/ 	.short	(.L_37 - .L_36)


	//   ....[0]....
.L_36:
        /*004c*/ 	.word	0x00000070


	//   ....[1]....
        /*0050*/ 	.word	0x000003c0


	//----- nvinfo : EIATTR_CBANK_PARAM_SIZE
	.align		4
.L_37:
        /*0054*/ 	.byte	0x03, 0x19
        /*0056*/ 	.short	0x0014


	//----- nvinfo : EIATTR_PARAM_CBANK
	.align		4
        /*0058*/ 	.byte	0x04, 0x0a
        /*005a*/ 	.short	(.L_39 - .L_38)
	.align		4
.L_38:
        /*005c*/ 	.word	index@(.nv.constant0._Z12stencilNaivePKfPfi)
        /*0060*/ 	.short	0x0380
        /*0062*/ 	.short	0x0014


	//----- nvinfo : EIATTR_SW_WAR
	.align		4
.L_39:
        /*0064*/ 	.byte	0x04, 0x36
        /*0066*/ 	.short	(.L_41 - .L_40)
.L_40:
        /*0068*/ 	.word	0x00000008
.L_41:


//--------------------- .nv.callgraph             --------------------------
	.section	.nv.callgraph,"",@"SHT_CUDA_CALLGRAPH"
	.align	4
	.sectionentsize	8
	.align		4
        /*0000*/ 	.word	0x00000000
	.align		4
        /*0004*/ 	.word	0xffffffff
	.align		4
        /*0008*/ 	.word	0x00000000
	.align		4
        /*000c*/ 	.word	0xfffffffe
	.align		4
        /*0010*/ 	.word	0x00000000
	.align		4
        /*0014*/ 	.word	0xfffffffd
	.align		4
        /*0018*/ 	.word	0x00000000
	.align		4
        /*001c*/ 	.word	0xfffffffc


//--------------------- .text._Z13stencilSharedPKfPfi --------------------------
	.section	.text._Z13stencilSharedPKfPfi,"ax",@progbits
	.align	128
        .global         _Z13stencilSharedPKfPfi
        .type           _Z13stencilSharedPKfPfi,@function
        .size           _Z13stencilSharedPKfPfi,(.L_x_4 - _Z13stencilSharedPKfPfi)
        .other          _Z13stencilSharedPKfPfi,@"STO_CUDA_ENTRY STV_DEFAULT"
_Z13stencilSharedPKfPfi:
.text._Z13stencilSharedPKfPfi:
[----:B------:R-:W-:Y:S01]  /*0000*/  LDC R1, c[0x0][0x37c] ;  /* 0x0000df00ff017b82 */ /* 0x000fe20000000800 */
[----:B------:R-:W0:Y:S07]  /*0010*/  S2R R6, SR_TID.X ;  /* 0x0000000000067919 */ /* 0x000e2e0000002100 */
[----:B------:R-:W0:Y:S01]  /*0020*/  S2UR UR4, SR_CTAID.X ;  /* 0x00000000000479c3 */ /* 0x000e220000002500 */
[----:B------:R-:W1:Y:S01]  /*0030*/  LDCU UR8, c[0x0][0x390] ;  /* 0x00007200ff0877ac */ /* 0x000e620008000800 */
[----:B------:R-:W2:Y:S06]  /*0040*/  LDCU.64 UR6, c[0x0][0x358] ;  /* 0x00006b00ff0677ac */ /* 0x000eac0008000a00 */
[----:B------:R-:W0:Y:S08]  /*0050*/  LDC R7, c[0x0][0x360] ;  /* 0x0000d800ff077b82 */ /* 0x000e300000000800 */
[----:B------:R-:W3:Y:S01]  /*0060*/  LDC.64 R4, c[0x0][0x380] ;  /* 0x0000e000ff047b82 */ /* 0x000ee20000000a00 */
[----:B0-----:R-:W-:-:S05]  /*0070*/  IMAD R7, R7, UR4, R6 ;  /* 0x0000000407077c24 */ /* 0x001fca000f8e0206 */
[C---:B-1----:R-:W-:Y:S01]  /*0080*/  ISETP.GE.AND P0, PT, R7.reuse, UR8, PT ;  /* 0x0000000807007c0c */ /* 0x042fe2000bf06270 */
[----:B---3--:R-:W-:-:S12]  /*0090*/  IMAD.WIDE R2, R7, 0x4, R4 ;  /* 0x0000000407027825 */ /* 0x008fd800078e0204 */
[----:B--2---:R-:W2:Y:S01]  /*00a0*/  @!P0 LDG.E R9, desc[UR6][R2.64] ;  /* 0x0000000602098981 */ /* 0x004ea2000c1e1900 */
[----:B------:R-:W0:Y:S01]  /*00b0*/  S2UR UR5, SR_CgaCtaId ;  /* 0x00000000000579c3 */ /* 0x000e220000008800 */
[----:B------:R-:W-:Y:S01]  /*00c0*/  UMOV UR4, 0x400 ;  /* 0x0000040000047882 */ /* 0x000fe20000000000 */
[----:B------:R-:W-:Y:S01]  /*00d0*/  ISETP.GT.U32.AND P1, PT, R6, 0x2, PT ;  /* 0x000000020600780c */ /* 0x000fe20003f24070 */
[----:B------:R-:W-:Y:S01]  /*00e0*/  BSSY.RECONVERGENT B0, `(.L_x_0) ;  /* 0x0000010000007945 */ /* 0x000fe20003800200 */
[----:B0-----:R-:W-:-:S06]  /*00f0*/  ULEA UR4, UR5, UR4, 0x18 ;  /* 0x0000000405047291 */ /* 0x001fcc000f8ec0ff */
[----:B------:R-:W-:-:S05]  /*0100*/  LEA R0, R6, UR4, 0x2 ;  /* 0x0000000406007c11 */ /* 0x000fca000f8e10ff */
[----:B--2---:R0:W-:Y:S01]  /*0110*/  @!P0 STS [R0+0xc], R9 ;  /* 0x00000c0900008388 */ /* 0x0041e20000000800 */
[----:B------:R-:W-:Y:S05]  /*0120*/  @P1 BRA `(.L_x_1) ;  /* 0x00000000002c1947 */ /* 0x000fea0003800000 */
[C---:B------:R-:W-:Y:S01]  /*0130*/  ISETP.GE.AND P1, PT, R7.reuse, 0x3, PT ;  /* 0x000000030700780c */ /* 0x040fe20003f26270 */
[----:B------:R-:W-:Y:S01]  /*0140*/  HFMA2 R11, -RZ, RZ, 0, 0 ;  /* 0x00000000ff0b7431 */ /* 0x000fe200000001ff */
[----:B------:R-:W-:-:S04]  /*0150*/  IADD3 R6, PT, PT, R7, 0x100, RZ ;  /* 0x0000010007067810 */ /* 0x000fc80007ffe0ff */
[----:B------:R-:W-:-:S07]  /*0160*/  ISETP.GE.AND P2, PT, R6, UR8, PT ;  /* 0x0000000806007c0c */ /* 0x000fce000bf46270 */
[----:B0-----:R-:W-:-:S05]  /*0170*/  @P1 IADD3 R9, PT, PT, R7, -0x3, RZ ;  /* 0xfffffffd07091810 */ /* 0x001fca0007ffe0ff */
[----:B------:R-:W-:Y:S01]  /*0180*/  @P1 IMAD.WIDE.U32 R4, R9, 0x4, R4 ;  /* 0x0000000409041825 */ /* 0x000fe200078e0004 */
[----:B------:R-:W-:Y:S01]  /*0190*/  MOV R9, RZ ;  /* 0x000000ff00097202 */ /* 0x000fe20000000f00 */
[----:B------:R-:W2:Y:S05]  /*01a0*/  @!P2 LDG.E R11, desc[UR6][R2.64+0x400] ;  /* 0x00040006020ba981 */ /* 0x000eaa000c1e1900 */
[----:B------:R-:W3:Y:S04]  /*01b0*/  @P1 LDG.E R9, desc[UR6][R4.64] ;  /* 0x0000000604091981 */ /* 0x000ee8000c1e1900 */
[----:B--2---:R1:W-:Y:S04]  /*01c0*/  STS [R0+0x40c], R11 ;  /* 0x00040c0b00007388 */ /* 0x0043e80000000800 */
[----:B---3--:R1:W-:Y:S02]  /*01d0*/  STS [R0], R9 ;  /* 0x0000000900007388 */ /* 0x0083e40000000800 */
.L_x_1:
[----:B------:R-:W-:Y:S05]  /*01e0*/  BSYNC.RECONVERGENT B0 ;  /* 0x0000000000007941 */ /* 0x000fea0003800200 */
.L_x_0:
[----:B------:R-:W-:Y:S06]  /*01f0*/  BAR.SYNC.DEFER_BLOCKING 0x0 ;  /* 0x0000000000007b1d */ /* 0x000fec0000010000 */
[----:B------:R-:W-:Y:S05]  /*0200*/  @P0 EXIT ;  /* 0x000000000000094d */ /* 0x000fea0003800000 */
[----:B------:R-:W2:Y:S01]  /*0210*/  LDS R4, [R0] ;  /* 0x0000000000047984 */ /* 0x000ea20000000800 */
[----:B------:R-:W3:Y:S03]  /*0220*/  LDC.64 R2, c[0x0][0x388] ;  /* 0x0000e200ff027b82 */ /* 0x000ee60000000a00 */
[----:B------:R-:W4:Y:S04]  /*0230*/  LDS R5, [R0+0x4] ;  /* 0x0000040000057984 */ /* 0x000f280000000800 */
[----:B01----:R-:W0:Y:S04]  /*0240*/  LDS R9, [R0+0x8] ;  /* 0x0000080000097984 */ /* 0x003e280000000800 */
[----:B------:R-:W1:Y:S04]  /*0250*/  LDS R11, [R0+0xc] ;  /* 0x00000c00000b7984 */ /* 0x000e680000000800 */
[----:B------:R-:W5:Y:S04]  /*0260*/  LDS R13, [R0+0x10] ;  /* 0x00001000000d7984 */ /* 0x000f680000000800 */
[----:B------:R-:W5:Y:S04]  /*0270*/  LDS R15, [R0+0x14] ;  /* 0x00001400000f7984 */ /* 0x000f680000000800 */
[----:B------:R-:W5:Y:S01]  /*0280*/  LDS R17, [R0+0x18] ;  /* 0x0000180000117984 */ /* 0x000f620000000800 */
[----:B---3--:R-:W-:-:S04]  /*0290*/  IMAD.WIDE R2, R7, 0x4, R2 ;  /* 0x0000000407027825 */ /* 0x008fc800078e0202 */
[----:B--2---:R-:W-:-:S04]  /*02a0*/  FADD R4, RZ, R4 ;  /* 0x00000004ff047221 */ /* 0x004fc80000000000 */
[----:B----4-:R-:W-:-:S04]  /*02b0*/  FADD R4, R4, R5 ;  /* 0x0000000504047221 */ /* 0x010fc80000000000 */
[----:B0-----:R-:W-:-:S04]  /*02c0*/  FADD R4, R4, R9 ;  /* 0x0000000904047221 */ /* 0x001fc80000000000 */
[----:B-1----:R-:W-:-:S04]  /*02d0*/  FADD R4, R4, R11 ;  /* 0x0000000b04047221 */ /* 0x002fc80000000000 */
[----:B-----5:R-:W-:-:S04]  /*02e0*/  FADD R4, R4, R13 ;  /* 0x0000000d04047221 */ /* 0x020fc80000000000 */
[----:B------:R-:W-:-:S04]  /*02f0*/  FADD R4, R4, R15 ;  /* 0x0000000f04047221 */ /* 0x000fc80000000000 */
[----:B------:R-:W-:-:S05]  /*0300*/  FADD R17, R4, R17 ;  /* 0x0000001104117221 */ /* 0x000fca0000000000 */
[----:B------:R-:W-:Y:S01]  /*0310*/  STG.E desc[UR6][R2.64], R17 ;  /* 0x0000001102007986 */ /* 0x000fe2000c101906 */
[----:B------:R-:W-:Y:S05]  /*0320*/  EXIT ;  /* 0x000000000000794d */ /* 0x000fea0003800000 */
.L_x_2:
[----:B------:R-:W-:-:S00]  /*0330*/  BRA `(.L_x_2) ;  /* 0xfffffffc00fc7947 */ /* 0x000fc0000383ffff */
[----:B------:R-:W-:-:S00]  /*0340*/  NOP ;  /* 0x0000000000007918 */ /* 0x000fc00000000000 */
        /* <DEDUP_REMOVED lines=11> */
.L_x_4:


//--------------------- .text._Z12stencilNaivePKfPfi --------------------------
	.section	.text._Z12stencilNaivePKfPfi,"ax",@progbits
	.align	128
        .global         _Z12stencilNaivePKfPfi
        .type           _Z12stencilNaivePKfPfi,@function
        .size           _Z12stencilNaivePKfPfi,(.L_x_5 - _Z12stencilNaivePKfPfi)
        .other          _Z12stencilNaivePKfPfi,@"STO_CUDA_ENTRY STV_DEFAULT"
_Z12stencilNaivePKfPfi:
.text._Z12stencilNaivePKfPfi:
[----:B------:R-:W-:Y:S01]  /*0000*/  LDC R1, c[0x0][0x37c] ;  /* 0x0000df00ff017b82 */ /* 0x000fe20000000800 */
[----:B------:R-:W0:Y:S07]  /*0010*/  S2R R0, SR_TID.X ;  /* 0x0000000000007919 */ /* 0x000e2e0000002100 */
[----:B------:R-:W0:Y:S01]  /*0020*/  S2UR UR4, SR_CTAID.X ;  /* 0x00000000000479c3 */ /* 0x000e220000002500 */
[----:B------:R-:W1:Y:S07]  /*0030*/  LDCU UR6, c[0x0][0x390] ;  /* 0x00007200ff0677ac */ /* 0x000e6e0008000800 */
[----:B------:R-:W0:Y:S02]  /*0040*/  LDC R11, c[0x0][0x360] ;  /* 0x0000d800ff0b7b82 */ /* 0x000e240000000800 */
[----:B0-----:R-:W-:-:S05]  /*0050*/  IMAD R11, R11, UR4, R0 ;  /* 0x000000040b0b7c24 */ /* 0x001fca000f8e0200 */
[----:B-1----:R-:W-:-:S13]  /*0060*/  ISETP.GE.AND P0, PT, R11, UR6, PT ;  /* 0x000000060b007c0c */ /* 0x002fda000bf06270 */
[----:B------:R-:W-:Y:S05]  /*0070*/  @P0 EXIT ;  /* 0x000000000000094d */ /* 0x000fea0003800000 */
[C---:B------:R-:W-:Y:S01]  /*0080*/  IADD3 R7, PT, PT, R11.reuse, -0x3, RZ ;  /* 0xfffffffd0b077810 */ /* 0x040fe20007ffe0ff */
[C---:B------:R-:W-:Y:S01]  /*0090*/  VIADD R19, R11.reuse, 0x1 ;  /* 0x000000010b137836 */ /* 0x040fe20000000000 */
[C---:B------:R-:W-:Y:S01]  /*00a0*/  IADD3 R25, PT, PT, R11.reuse, -0x2, RZ ;  /* 0xfffffffe0b197810 */ /* 0x040fe20007ffe0ff */
[----:B------:R-:W-:Y:S01]  /*00b0*/  VIADD R13, R11, 0x3 ;  /* 0x000000030b0d7836 */ /* 0x000fe20000000000 */
[----:B------:R-:W-:Y:S01]  /*00c0*/  ISETP.GE.AND P0, PT, R7, UR6, PT ;  /* 0x0000000607007c0c */ /* 0x000fe2000bf06270 */
[----:B------:R-:W0:Y:S01]  /*00d0*/  LDCU.64 UR4, c[0x0][0x358] ;  /* 0x00006b00ff0477ac */ /* 0x000e220008000a00 */
[----:B------:R-:W-:Y:S02]  /*00e0*/  ISETP.GE.AND P3, PT, R25, UR6, PT ;  /* 0x0000000619007c0c */ /* 0x000fe4000bf66270 */
[C---:B------:R-:W-:Y:S02]  /*00f0*/  ISETP.LT.OR P0, PT, R11.reuse, 0x3, P0 ;  /* 0x000000030b00780c */ /* 0x040fe40000701670 */
[----:B------:R-:W-:-:S02]  /*0100*/  ISETP.GT.AND P2, PT, R11, UR6, PT ;  /* 0x000000060b007c0c */ /* 0x000fc4000bf44270 */
[C---:B------:R-:W-:Y:S02]  /*0110*/  ISETP.LT.OR P3, PT, R11.reuse, 0x2, P3 ;  /* 0x000000020b00780c */ /* 0x040fe40001f61670 */
[C---:B------:R-:W-:Y:S02]  /*0120*/  ISETP.LT.OR P2, PT, R11.reuse, 0x1, P2 ;  /* 0x000000010b00780c */ /* 0x040fe40001741670 */
[C---:B------:R-:W-:Y:S02]  /*0130*/  ISETP.GE.AND P6, PT, R11.reuse, RZ, PT ;  /* 0x000000ff0b00720c */ /* 0x040fe40003fc6270 */
[----:B------:R-:W-:Y:S02]  /*0140*/  IADD3 R15, PT, PT, R11, 0x2, RZ ;  /* 0x000000020b0f7810 */ /* 0x000fe40007ffe0ff */
[----:B------:R-:W-:Y:S01]  /*0150*/  ISETP.GE.AND P1, PT, R19, UR6, PT ;  /* 0x0000000613007c0c */ /* 0x000fe2000bf26270 */
[----:B------:R-:W1:Y:S01]  /*0160*/  @!P0 LDC.64 R22, c[0x0][0x380] ;  /* 0x0000e000ff168b82 */ /* 0x000e620000000a00 */
[----:B------:R-:W-:-:S02]  /*0170*/  ISETP.GE.AND P5, PT, R15, UR6, PT ;  /* 0x000000060f007c0c */ /* 0x000fc4000bfa6270 */
[----:B------:R-:W-:Y:S02]  /*0180*/  ISETP.LT.OR P1, PT, R11, -0x1, P1 ;  /* 0xffffffff0b00780c */ /* 0x000fe40000f21670 */
[----:B------:R-:W-:Y:S02]  /*0190*/  ISETP.GE.AND P4, PT, R13, UR6, PT ;  /* 0x000000060d007c0c */ /* 0x000fe4000bf86270 */
[C---:B------:R-:W-:Y:S01]  /*01a0*/  ISETP.LT.OR P5, PT, R11.reuse, -0x2, P5 ;  /* 0xfffffffe0b00780c */ /* 0x040fe20002fa1670 */
[----:B------:R-:W2:Y:S01]  /*01b0*/  @!P3 LDC.64 R20, c[0x0][0x380] ;  /* 0x0000e000ff14bb82 */ /* 0x000ea20000000a00 */
[C---:B------:R-:W-:Y:S02]  /*01c0*/  ISETP.LT.OR P4, PT, R11.reuse, -0x3, P4 ;  /* 0xfffffffd0b00780c */ /* 0x040fe40002781670 */
[----:B------:R-:W-:-:S05]  /*01d0*/  @!P2 IADD3 R27, PT, PT, R11, -0x1, RZ ;  /* 0xffffffff0b1ba810 */ /* 0x000fca0007ffe0ff */
[----:B------:R-:W3:Y:S08]  /*01e0*/  @!P2 LDC.64 R16, c[0x0][0x380] ;  /* 0x0000e000ff10ab82 */ /* 0x000ef00000000a00 */
[----:B------:R-:W4:Y:S01]  /*01f0*/  @P6 LDC.64 R2, c[0x0][0x380] ;  /* 0x0000e000ff026b82 */ /* 0x000f220000000a00 */
[----:B-1----:R-:W-:-:S05]  /*0200*/  @!P0 IMAD.WIDE.U32 R22, R7, 0x4, R22 ;  /* 0x0000000407168825 */ /* 0x002fca00078e0016 */
[----:B0-----:R-:W5:Y:S02]  /*0210*/  @!P0 LDG.E R0, desc[UR4][R22.64] ;  /* 0x0000000416008981 */ /* 0x001f64000c1e1900 */
[----:B------:R-:W0:Y:S01]  /*0220*/  @!P1 LDC.64 R4, c[0x0][0x380] ;  /* 0x0000e000ff049b82 */ /* 0x000e220000000a00 */
[----:B--2---:R-:W-:-:S05]  /*0230*/  @!P3 IMAD.WIDE.U32 R20, R25, 0x4, R20 ;  /* 0x000000041914b825 */ /* 0x004fca00078e0014 */
[----:B------:R-:W2:Y:S02]  /*0240*/  @!P3 LDG.E R10, desc[UR4][R20.64] ;  /* 0x00000004140ab981 */ /* 0x000ea4000c1e1900 */
[----:B------:R-:W1:Y:S08]  /*0250*/  @!P5 LDC.64 R8, c[0x0][0x380] ;  /* 0x0000e000ff08db82 */ /* 0x000e700000000a00 */
[----:B------:R-:W1:Y:S01]  /*0260*/  @!P4 LDC.64 R6, c[0x0][0x380] ;  /* 0x0000e000ff06cb82 */ /* 0x000e620000000a00 */
[----:B---3--:R-:W-:-:S04]  /*0270*/  @!P2 IMAD.WIDE.U32 R16, R27, 0x4, R16 ;  /* 0x000000041b10a825 */ /* 0x008fc800078e0010 */
[----:B----4-:R-:W-:Y:S02]  /*0280*/  @P6 IMAD.WIDE.U32 R2, R11, 0x4, R2 ;  /* 0x000000040b026825 */ /* 0x010fe400078e0002 */
[----:B------:R-:W3:Y:S02]  /*0290*/  @!P2 LDG.E R16, desc[UR4][R16.64] ;  /* 0x000000041010a981 */ /* 0x000ee4000c1e1900 */
[----:B0-----:R-:W-:Y:S02]  /*02a0*/  @!P1 IMAD.WIDE.U32 R4, R19, 0x4, R4 ;  /* 0x0000000413049825 */ /* 0x001fe400078e0004 */
[----:B------:R-:W4:Y:S04]  /*02b0*/  @P6 LDG.E R2, desc[UR4][R2.64] ;  /* 0x0000000402026981 */ /* 0x000f28000c1e1900 */
[----:B------:R-:W4:Y:S01]  /*02c0*/  @!P1 LDG.E R4, desc[UR4][R4.64] ;  /* 0x0000000404049981 */ /* 0x000f22000c1e1900 */
[----:B-1----:R-:W-:-:S06]  /*02d0*/  @!P5 IMAD.WIDE.U32 R8, R15, 0x4, R8 ;  /* 0x000000040f08d825 */ /* 0x002fcc00078e0008 */
[----:B------:R-:W4:Y:S01]  /*02e0*/  @!P5 LDG.E R8, desc[UR4][R8.64] ;  /* 0x000000040808d981 */ /* 0x000f22000c1e1900 */
[----:B------:R-:W-:-:S04]  /*02f0*/  @!P4 IMAD.WIDE.U32 R6, R13, 0x4, R6 ;  /* 0x000000040d06c825 */ /* 0x000fc800078e0006 */
[----:B------:R-:W-:Y:S01]  /*0300*/  HFMA2 R15, -RZ, RZ, 0, 0 ;  /* 0x00000000ff0f7431 */ /* 0x000fe200000001ff */
[----:B------:R-:W0:Y:S01]  /*0310*/  LDC.64 R12, c[0x0][0x388] ;  /* 0x0000e200ff0c7b82 */ /* 0x000e220000000a00 */
[----:B------:R-:W4:Y:S01]  /*0320*/  @!P4 LDG.E R6, desc[UR4][R6.64] ;  /* 0x000000040606c981 */ /* 0x000f22000c1e1900 */
[----:B-----5:R-:W-:-:S04]  /*0330*/  @!P0 FADD R15, RZ, R0 ;  /* 0x00000000ff0f8221 */ /* 0x020fc80000000000 */
[----:B--2---:R-:W-:-:S04]  /*0340*/  @!P3 FADD R15, R15, R10 ;  /* 0x0000000a0f0fb221 */ /* 0x004fc80000000000 */
[----:B---3--:R-:W-:-:S04]  /*0350*/  @!P2 FADD R15, R15, R16 ;  /* 0x000000100f0fa221 */ /* 0x008fc80000000000 */
[----:B----4-:R-:W-:-:S04]  /*0360*/  @P6 FADD R15, R15, R2 ;  /* 0x000000020f0f6221 */ /* 0x010fc80000000000 */
[----:B------:R-:W-:Y:S01]  /*0370*/  @!P1 FADD R15, R15, R4 ;  /* 0x000000040f0f9221 */ /* 0x000fe20000000000 */
[----:B0-----:R-:W-:-:S04]  /*0380*/  IMAD.WIDE R2, R11, 0x4, R12 ;  /* 0x000000040b027825 */ /* 0x001fc800078e020c */
[----:B------:R-:W-:-:S04]  /*0390*/  @!P5 FADD R15, R15, R8 ;  /* 0x000000080f0fd221 */ /* 0x000fc80000000000 */
[----:B------:R-:W-:-:S05]  /*03a0*/  @!P4 FADD R15, R15, R6 ;  /* 0x000000060f0fc221 */ /* 0x000fca0000000000 */
[----:B------:R-:W-:Y:S01]  /*03b0*/  STG.E desc[UR4][R2.64], R15 ;  /* 0x0000000f02007986 */ /* 0x000fe2000c101904 */
[----:B------:R-:W-:Y:S05]  /*03c0*/  EXIT ;  /* 0x000000000000794d */ /* 0x000fea0003800000 */
.L_x_3:
        /* <DEDUP_REMOVED lines=11> */
.L_x_5:


//--------------------- .nv.shared._Z13stencilSharedPKfPfi --------------------------
	.section	.nv.shared._Z13stencilSharedPKfPfi,"aw",@nobits
	.sectionflags	@""
	.align	4
.nv.shared._Z13stencilSharedPKfPfi:
	.zero		2072


//--------------------- .nv.shared.reserved.0     --------------------------
	.section	.nv.shared.reserved.0,"aw",@nobits
	.weak		__nv_reservedSMEM_offset_0_alias
	.size		__nv_reservedSMEM_offset_0_alias, 0, 64
	.other		__nv_reservedSMEM_offset_0_alias,@"STO_CUDA_RESERVED_SHARED STV_DEFAULT"
__nv_reservedSMEM_offset_0_alias:
	.zero		0
	.zero		64


//--------------------- .nv.constant0._Z13stencilSharedPKfPfi --------------------------
	.section	.nv.constant0._Z13stencilSharedPKfPfi,"a",@progbits
	.sectionflags	@""
	.align	4
.nv.constant0._Z13stencilSharedPKfPfi:
	.zero		916


//--------------------- .nv.constant0._Z12stencilNaivePKfPfi --------------------------
	.section	.nv.constant0._Z12stencilNaivePKfPfi,"a",@progbits
	.sectionflags	@""
	.align	4
.nv.constant0._Z12stencilNaivePKfPfi:
	.zero		916


//--------------------- SYMBOLS --------------------------

	.type		.nv.reservedSmem.offset0,@object
	.size		.nv.reservedSmem.offset0,0x4
	.type		.nv.reservedSmem.cap,@object
	.size		.nv.reservedSmem.cap,0x4
